	.headerflags	@"EF_CUDA_TEXMODE_UNIFIED EF_CUDA_64BIT_ADDRESS EF_CUDA_ACCELERATORS EF_CUDA_SM90 EF_CUDA_VIRTUAL_SM(EF_CUDA_SM90)"
	.elftype	@"ET_EXEC"


//--------------------- .nv.info                  --------------------------
	.section	.nv.info,"",@"SHT_CUDA_INFO"
	.align	4


	//----- nvinfo : EIATTR_REGCOUNT
	.align		4
        /*0000*/ 	.byte	0x04, 0x2f
        /*0002*/ 	.short	(.L_1 - .L_0)
	.align		4
.L_0:
        /*0004*/ 	.word	index@(triton_poi_fused_2)
        /*0008*/ 	.word	0x0000001e


	//----- nvinfo : EIATTR_MIN_STACK_SIZE
	.align		4
.L_1:
        /*000c*/ 	.byte	0x04, 0x12
        /*000e*/ 	.short	(.L_3 - .L_2)
	.align		4
.L_2:
        /*0010*/ 	.word	index@(triton_poi_fused_2)
        /*0014*/ 	.word	0x00000000


	//----- nvinfo : EIATTR_FRAME_SIZE
	.align		4
.L_3:
        /*0018*/ 	.byte	0x04, 0x11
        /*001a*/ 	.short	(.L_5 - .L_4)
	.align		4
.L_4:
        /*001c*/ 	.word	index@(triton_poi_fused_2)
        /*0020*/ 	.word	0x00000000


	//----- nvinfo : EIATTR_MIN_STACK_SIZE
	.align		4
.L_5:
        /*0024*/ 	.byte	0x04, 0x12
        /*0026*/ 	.short	(.L_7 - .L_6)
	.align		4
.L_6:
        /*0028*/ 	.word	index@(triton_poi_fused_2)
        /*002c*/ 	.word	0x00000000
.L_7:


//--------------------- .nv.info.triton_poi_fused_2 --------------------------
	.section	.nv.info.triton_poi_fused_2,"",@"SHT_CUDA_INFO"
	.sectionflags	@""
	.align	4


	//----- nvinfo : EIATTR_CUDA_API_VERSION
	.align		4
        /*0000*/ 	.byte	0x04, 0x37
        /*0002*/ 	.short	(.L_9 - .L_8)
.L_8:
        /*0004*/ 	.word	0x0000007c


	//----- nvinfo : EIATTR_KPARAM_INFO
	.align		4
.L_9:
        /*0008*/ 	.byte	0x04, 0x17
        /*000a*/ 	.short	(.L_11 - .L_10)
.L_10:
        /*000c*/ 	.word	0x00000000
        /*0010*/ 	.short	0x0003
        /*0012*/ 	.short	0x0014
        /*0014*/ 	.byte	0x00, 0xf0, 0x11, 0x00


	//----- nvinfo : EIATTR_KPARAM_INFO
	.align		4
.L_11:
        /*0018*/ 	.byte	0x04, 0x17
        /*001a*/ 	.short	(.L_13 - .L_12)
.L_12:
        /*001c*/ 	.word	0x00000000
        /*0020*/ 	.short	0x0002
        /*0022*/ 	.short	0x0010
        /*0024*/ 	.byte	0x00, 0xf0, 0x11, 0x00


	//----- nvinfo : EIATTR_KPARAM_INFO
	.align		4
.L_13:
        /*0028*/ 	.byte	0x04, 0x17
        /*002a*/ 	.short	(.L_15 - .L_14)
.L_14:
        /*002c*/ 	.word	0x00000000
        /*0030*/ 	.short	0x0001
        /*0032*/ 	.short	0x0008
        /*0034*/ 	.byte	0x00, 0xf4, 0x21, 0x00


	//----- nvinfo : EIATTR_KPARAM_INFO
	.align		4
.L_15:
        /*0038*/ 	.byte	0x04, 0x17
        /*003a*/ 	.short	(.L_17 - .L_16)
.L_16:
        /*003c*/ 	.word	0x00000000
        /*0040*/ 	.short	0x0000
        /*0042*/ 	.short	0x0000
        /*0044*/ 	.byte	0x00, 0xf4, 0x21, 0x00


	//----- nvinfo : EIATTR_SPARSE_MMA_MASK
	.align		4
.L_17:
        /*0048*/ 	.byte	0x03, 0x50
        /*004a*/ 	.short	0x0000


	//----- nvinfo : EIATTR_MAXREG_COUNT
	.align		4
        /*004c*/ 	.byte	0x03, 0x1b
        /*004e*/ 	.short	0x00ff


	//----- nvinfo : EIATTR_EXIT_INSTR_OFFSETS
	.align		4
        /*0050*/ 	.byte	0x04, 0x1c
        /*0052*/ 	.short	(.L_19 - .L_18)


	//   ....[0]....
.L_18:
        /*0054*/ 	.word	0x00000690


	//   ....[1]....
        /*0058*/ 	.word	0x000006e0


	//----- nvinfo : EIATTR_REQNTID
	.align		4
.L_19:
        /*005c*/ 	.byte	0x04, 0x10
        /*005e*/ 	.short	(.L_21 - .L_20)
.L_20:
        /*0060*/ 	.word	0x00000080
        /*0064*/ 	.word	0x00000001
        /*0068*/ 	.word	0x00000001


	//----- nvinfo : EIATTR_CBANK_PARAM_SIZE
	.align		4
.L_21:
        /*006c*/ 	.byte	0x03, 0x19
        /*006e*/ 	.short	0x0018


	//----- nvinfo : EIATTR_PARAM_CBANK
	.align		4
        /*0070*/ 	.byte	0x04, 0x0a
        /*0072*/ 	.short	(.L_23 - .L_22)
	.align		4
.L_22:
        /*0074*/ 	.word	index@(.nv.constant0.triton_poi_fused_2)
        /*0078*/ 	.short	0x0210
        /*007a*/ 	.short	0x0018


	//----- nvinfo : EIATTR_SW_WAR
	.align		4
.L_23:
        /*007c*/ 	.byte	0x04, 0x36
        /*007e*/ 	.short	(.L_25 - .L_24)
.L_24:
        /*0080*/ 	.word	0x00000008
.L_25:


//--------------------- .nv.callgraph             --------------------------
	.section	.nv.callgraph,"",@"SHT_CUDA_CALLGRAPH"
	.align	4
	.sectionentsize	8
	.align		4
        /*0000*/ 	.word	0x00000000
	.align		4
        /*0004*/ 	.word	0xffffffff
	.align		4
        /*0008*/ 	.word	0x00000000
	.align		4
        /*000c*/ 	.word	0xfffffffe
	.align		4
        /*0010*/ 	.word	0x00000000
	.align		4
        /*0014*/ 	.word	0xfffffffd
	.align		4
        /*0018*/ 	.word	0x00000000
	.align		4
        /*001c*/ 	.word	0xfffffffc


//--------------------- .text.triton_poi_fused_2  --------------------------
	.section	.text.triton_poi_fused_2,"ax",@progbits
	.sectionflags	@"SHF_BARRIERS=1"
	.align	128
        .global         triton_poi_fused_2
        .type           triton_poi_fused_2,@function
        .size           triton_poi_fused_2,(.L_x_1 - triton_poi_fused_2)
        .other          triton_poi_fused_2,@"STO_CUDA_ENTRY STV_DEFAULT"
triton_poi_fused_2:
.text.triton_poi_fused_2:
[----:B------:R-:W0:Y:S01]  /*0000*/  LDC R1, c[0x0][0x28] ;  /* 0x00000a00ff017b82 */ /* 0x000e220000000800 */
[----:B------:R-:W1:Y:S07]  /*0010*/  S2R R15, SR_CTAID.X ;  /* 0x00000000000f7919 */ /* 0x000e6e0000002500 */
[----:B------:R-:W2:Y:S01]  /*0020*/  LDC.64 R16, c[0x0][0x210] ;  /* 0x00008400ff107b82 */ /* 0x000ea20000000a00 */
[----:B------:R-:W-:Y:S01]  /*0030*/  IMAD.MOV.U32 R14, RZ, RZ, RZ ;  /* 0x000000ffff0e7224 */ /* 0x000fe200078e00ff */
[----:B------:R-:W-:Y:S01]  /*0040*/  ULDC.64 UR6, c[0x0][0x208] ;  /* 0x0000820000067ab9 */ /* 0x000fe20000000a00 */
[----:B------:R-:W3:Y:S01]  /*0050*/  S2R R18, SR_TID.X ;  /* 0x0000000000127919 */ /* 0x000ee20000002100 */
[----:B------:R-:W4:Y:S01]  /*0060*/  S2R R19, SR_CTAID.Y ;  /* 0x0000000000137919 */ /* 0x000f220000002600 */
[----:B-1----:R-:W-:Y:S01]  /*0070*/  IMAD.SHL.U32 R15, R15, 0x10, RZ ;  /* 0x000000100f0f7824 */ /* 0x002fe200078e00ff */
[----:B---3--:R-:W-:-:S04]  /*0080*/  SHF.R.U32.HI R0, RZ, 0x4, R18 ;  /* 0x00000004ff007819 */ /* 0x008fc80000011612 */
[----:B------:R-:W-:Y:S01]  /*0090*/  LOP3.LUT R4, R15, 0xf, R18, 0xf8, !PT ;  /* 0x0000000f0f047812 */ /* 0x000fe200078ef812 */
[----:B----4-:R-:W-:Y:S01]  /*00a0*/  IMAD.SHL.U32 R19, R19, 0x40, RZ ;  /* 0x0000004013137824 */ /* 0x010fe200078e00ff */
[----:B------:R-:W-:Y:S02]  /*00b0*/  SGXT.U32 R0, R0, 0x3 ;  /* 0x000000030000781a */ /* 0x000fe40000000000 */
[----:B------:R-:W-:Y:S02]  /*00c0*/  ISETP.GE.AND P0, PT, R4, 0x9, PT ;  /* 0x000000090400780c */ /* 0x000fe40003f06270 */
[----:B------:R-:W-:Y:S02]  /*00d0*/  LOP3.LUT R3, R19, 0x8, R0, 0xfe, !PT ;  /* 0x0000000813037812 */ /* 0x000fe400078efe00 */
[----:B------:R-:W-:Y:S02]  /*00e0*/  LOP3.LUT R2, R19, R0, RZ, 0xfc, !PT ;  /* 0x0000000013027212 */ /* 0x000fe400078efcff */
[C---:B------:R-:W-:Y:S01]  /*00f0*/  ISETP.LT.AND P2, PT, R3.reuse, 0x100, !P0 ;  /* 0x000001000300780c */ /* 0x040fe20004741270 */
[--C-:B------:R-:W-:Y:S01]  /*0100*/  IMAD R3, R3, 0x9, R4.reuse ;  /* 0x0000000903037824 */ /* 0x100fe200078e0204 */
[----:B------:R-:W-:Y:S01]  /*0110*/  LOP3.LUT R6, R19, 0x10, R0, 0xfe, !PT ;  /* 0x0000001013067812 */ /* 0x000fe200078efe00 */
[----:B------:R-:W-:Y:S01]  /*0120*/  IMAD R5, R2, 0x9, R4 ;  /* 0x0000000902057824 */ /* 0x000fe200078e0204 */
[----:B------:R-:W-:-:S02]  /*0130*/  LOP3.LUT R7, R19, 0x18, R0, 0xfe, !PT ;  /* 0x0000001813077812 */ /* 0x000fc400078efe00 */
[----:B------:R-:W-:Y:S01]  /*0140*/  ISETP.LT.AND P1, PT, R2, 0x100, !P0 ;  /* 0x000001000200780c */ /* 0x000fe20004721270 */
[----:B--2---:R-:W-:Y:S01]  /*0150*/  IMAD.WIDE R2, R3, 0x4, R16 ;  /* 0x0000000403027825 */ /* 0x004fe200078e0210 */
[----:B------:R-:W-:Y:S02]  /*0160*/  ISETP.LT.AND P6, PT, R6, 0x100, !P0 ;  /* 0x000001000600780c */ /* 0x000fe400047c1270 */
[----:B------:R-:W-:Y:S02]  /*0170*/  LOP3.LUT R8, R19, 0x20, R0, 0xfe, !PT ;  /* 0x0000002013087812 */ /* 0x000fe400078efe00 */
[----:B------:R-:W-:Y:S01]  /*0180*/  ISETP.LT.AND P5, PT, R7, 0x100, !P0 ;  /* 0x000001000700780c */ /* 0x000fe200047a1270 */
[----:B------:R1:W2:Y:S01]  /*0190*/  @P2 LDG.E.EL R14, desc[UR6][R2.64] ;  /* 0x00000006020e2981 */ /* 0x0002a2000c2e1900 */
[----:B------:R-:W-:Y:S02]  /*01a0*/  LOP3.LUT R4, R19, 0x28, R0, 0xfe, !PT ;  /* 0x0000002813047812 */ /* 0x000fe400078efe00 */
[----:B------:R-:W-:-:S02]  /*01b0*/  LOP3.LUT R6, R19, 0x30, R0, 0xfe, !PT ;  /* 0x0000003013067812 */ /* 0x000fc400078efe00 */
[----:B------:R-:W-:Y:S02]  /*01c0*/  LOP3.LUT R7, R19, 0x38, R0, 0xfe, !PT ;  /* 0x0000003813077812 */ /* 0x000fe400078efe00 */
[----:B------:R-:W-:Y:S02]  /*01d0*/  ISETP.LT.AND P4, PT, R8, 0x100, !P0 ;  /* 0x000001000800780c */ /* 0x000fe40004781270 */
[----:B------:R-:W-:Y:S02]  /*01e0*/  ISETP.LT.AND P3, PT, R4, 0x100, !P0 ;  /* 0x000001000400780c */ /* 0x000fe40004761270 */
[----:B------:R-:W-:Y:S02]  /*01f0*/  ISETP.LT.AND P2, PT, R6, 0x100, !P0 ;  /* 0x000001000600780c */ /* 0x000fe40004741270 */
[----:B------:R-:W-:Y:S01]  /*0200*/  ISETP.LT.AND P0, PT, R7, 0x100, !P0 ;  /* 0x000001000700780c */ /* 0x000fe20004701270 */
[C---:B------:R-:W-:Y:S02]  /*0210*/  VIADD R7, R5.reuse, 0x90 ;  /* 0x0000009005077836 */ /* 0x040fe40000000000 */
[----:B------:R-:W-:-:S02]  /*0220*/  VIADD R9, R5, 0xd8 ;  /* 0x000000d805097836 */ /* 0x000fc40000000000 */
[C---:B------:R-:W-:Y:S02]  /*0230*/  VIADD R11, R5.reuse, 0x120 ;  /* 0x00000120050b7836 */ /* 0x040fe40000000000 */
[C---:B------:R-:W-:Y:S02]  /*0240*/  VIADD R13, R5.reuse, 0x168 ;  /* 0x00000168050d7836 */ /* 0x040fe40000000000 */
[C---:B------:R-:W-:Y:S02]  /*0250*/  VIADD R23, R5.reuse, 0x1b0 ;  /* 0x000001b005177836 */ /* 0x040fe40000000000 */
[C---:B------:R-:W-:Y:S02]  /*0260*/  VIADD R25, R5.reuse, 0x1f8 ;  /* 0x000001f805197836 */ /* 0x040fe40000000000 */
[----:B-1----:R-:W-:-:S04]  /*0270*/  IMAD.WIDE R2, R5, 0x4, R16 ;  /* 0x0000000405027825 */ /* 0x002fc800078e0210 */
[----:B------:R-:W-:-:S04]  /*0280*/  IMAD.WIDE R4, R7, 0x4, R16 ;  /* 0x0000000407047825 */ /* 0x000fc800078e0210 */
[----:B------:R-:W-:-:S04]  /*0290*/  IMAD.WIDE R6, R9, 0x4, R16 ;  /* 0x0000000409067825 */ /* 0x000fc800078e0210 */
[----:B------:R-:W-:Y:S01]  /*02a0*/  IMAD.WIDE R8, R11, 0x4, R16 ;  /* 0x000000040b087825 */ /* 0x000fe200078e0210 */
[----:B------:R-:W-:-:S03]  /*02b0*/  CS2R R20, SRZ ;  /* 0x0000000000147805 */ /* 0x000fc6000001ff00 */
[----:B------:R-:W-:-:S03]  /*02c0*/  IMAD.WIDE R10, R13, 0x4, R16 ;  /* 0x000000040d0a7825 */ /* 0x000fc600078e0210 */
[----:B------:R1:W3:Y:S01]  /*02d0*/  @P6 LDG.E.EL R20, desc[UR6][R4.64] ;  /* 0x0000000604146981 */ /* 0x0002e2000c2e1900 */
[--C-:B------:R-:W-:Y:S01]  /*02e0*/  IMAD.WIDE R12, R23, 0x4, R16.reuse ;  /* 0x00000004170c7825 */ /* 0x100fe200078e0210 */
[----:B------:R-:W-:Y:S02]  /*02f0*/  CS2R R22, SRZ ;  /* 0x0000000000167805 */ /* 0x000fe4000001ff00 */
[----:B------:R-:W4:Y:S01]  /*0300*/  @P5 LDG.E.EL R21, desc[UR6][R6.64] ;  /* 0x0000000606155981 */ /* 0x000f22000c2e1900 */
[----:B------:R-:W-:Y:S01]  /*0310*/  IMAD.WIDE R16, R25, 0x4, R16 ;  /* 0x0000000419107825 */ /* 0x000fe200078e0210 */
[----:B------:R-:W-:Y:S02]  /*0320*/  CS2R R24, SRZ ;  /* 0x0000000000187805 */ /* 0x000fe4000001ff00 */
[----:B------:R-:W5:Y:S01]  /*0330*/  @P4 LDG.E.EL R22, desc[UR6][R8.64] ;  /* 0x0000000608164981 */ /* 0x000f62000c2e1900 */
[----:B------:R-:W-:-:S03]  /*0340*/  IMAD.MOV.U32 R26, RZ, RZ, RZ ;  /* 0x000000ffff1a7224 */ /* 0x000fc600078e00ff */
[----:B------:R-:W5:Y:S04]  /*0350*/  @P3 LDG.E.EL R24, desc[UR6][R10.64] ;  /* 0x000000060a183981 */ /* 0x000f68000c2e1900 */
[----:B------:R1:W5:Y:S04]  /*0360*/  @P2 LDG.E.EL R23, desc[UR6][R12.64] ;  /* 0x000000060c172981 */ /* 0x000368000c2e1900 */
[----:B------:R1:W5:Y:S04]  /*0370*/  @P1 LDG.E.EL R25, desc[UR6][R2.64] ;  /* 0x0000000602191981 */ /* 0x000368000c2e1900 */
[----:B------:R-:W5:Y:S01]  /*0380*/  @P0 LDG.E.EL R26, desc[UR6][R16.64] ;  /* 0x00000006101a0981 */ /* 0x000f62000c2e1900 */
[----:B------:R-:W1:Y:S01]  /*0390*/  S2R R27, SR_TID.X ;  /* 0x00000000001b7919 */ /* 0x000e620000002100 */
[----:B------:R-:W1:Y:S01]  /*03a0*/  S2UR UR5, SR_CgaCtaId ;  /* 0x00000000000579c3 */ /* 0x000e620000008800 */
[----:B------:R-:W-:-:S02]  /*03b0*/  UMOV UR4, 0x400 ;  /* 0x0000040000047882 */ /* 0x000fc40000000000 */
[----:B01----:R-:W-:Y:S01]  /*03c0*/  UPRMT UR4, UR5, 0x654, UR4 ;  /* 0x0000065405047896 */ /* 0x003fe20008000004 */
[----:B------:R-:W-:Y:S01]  /*03d0*/  IMAD.SHL.U32 R4, R27, 0x40, RZ ;  /* 0x000000401b047824 */ /* 0x000fe200078e00ff */
[----:B------:R-:W-:-:S04]  /*03e0*/  SHF.R.U32.HI R5, RZ, 0x4, R27 ;  /* 0x00000004ff057819 */ /* 0x000fc8000001161b */
[----:B------:R-:W-:Y:S02]  /*03f0*/  SGXT.U32 R5, R5, 0x3 ;  /* 0x000000030505781a */ /* 0x000fe40000000000 */
[----:B------:R-:W-:-:S04]  /*0400*/  LOP3.LUT R4, R4, 0x3c0, RZ, 0xc0, !PT ;  /* 0x000003c004047812 */ /* 0x000fc800078ec0ff */
[C---:B------:R-:W-:Y:S02]  /*0410*/  LOP3.LUT R5, R4.reuse, R5, RZ, 0xfc, !PT ;  /* 0x0000000504057212 */ /* 0x040fe400078efcff */
[----:B------:R-:W-:-:S05]  /*0420*/  LEA.HI R4, R4, UR4, RZ, 0x1e ;  /* 0x0000000404047c11 */ /* 0x000fca000f8ff0ff */
[----:B------:R-:W-:Y:S01]  /*0430*/  IMAD R13, R5, 0x4, R4 ;  /* 0x00000004050d7824 */ /* 0x000fe200078e0204 */
[C---:B------:R-:W-:Y:S01]  /*0440*/  LOP3.LUT R2, R27.reuse, 0x70, RZ, 0xc0, !PT ;  /* 0x000000701b027812 */ /* 0x040fe200078ec0ff */
[----:B------:R-:W-:-:S04]  /*0450*/  IMAD.SHL.U32 R8, R27, 0x4, RZ ;  /* 0x000000041b087824 */ /* 0x000fc800078e00ff */
[----:B------:R-:W-:Y:S01]  /*0460*/  VIADD R3, R2, UR4 ;  /* 0x0000000402037c36 */ /* 0x000fe20008000000 */
[----:B------:R-:W-:-:S05]  /*0470*/  LOP3.LUT R8, R8, 0x1fc, RZ, 0xc0, !PT ;  /* 0x000001fc08087812 */ /* 0x000fca00078ec0ff */
[----:B------:R-:W-:Y:S02]  /*0480*/  IMAD R4, R8, 0x4, R3 ;  /* 0x0000000408047824 */ /* 0x000fe400078e0203 */
[----:B------:R-:W-:Y:S01]  /*0490*/  IMAD.SHL.U32 R18, R18, 0x4, RZ ;  /* 0x0000000412127824 */ /* 0x000fe200078e00ff */
[----:B------:R-:W0:Y:S04]  /*04a0*/  LDC.64 R2, c[0x0][0x218] ;  /* 0x00008600ff027b82 */ /* 0x000e280000000a00 */
[----:B------:R-:W-:-:S04]  /*04b0*/  LOP3.LUT R18, R19, 0x3c, R18, 0xf8, !PT ;  /* 0x0000003c13127812 */ /* 0x000fc800078ef812 */
[----:B------:R-:W-:-:S04]  /*04c0*/  SHF.R.S32.HI R9, RZ, 0x1f, R18 ;  /* 0x0000001fff097819 */ /* 0x000fc80000011412 */
[----:B------:R-:W-:-:S04]  /*04d0*/  LEA.HI R9, R9, R18, RZ, 0x4 ;  /* 0x0000001209097211 */ /* 0x000fc800078f20ff */
[----:B------:R-:W-:Y:S02]  /*04e0*/  LOP3.LUT R11, R9, 0xfffffff0, RZ, 0xc0, !PT ;  /* 0xfffffff0090b7812 */ /* 0x000fe400078ec0ff */
[----:B------:R-:W-:Y:S02]  /*04f0*/  SHF.R.S32.HI R10, RZ, 0x4, R9 ;  /* 0x00000004ff0a7819 */ /* 0x000fe40000011409 */
[C---:B------:R-:W-:Y:S01]  /*0500*/  ISETP.GE.AND P0, PT, R18.reuse, 0x100, PT ;  /* 0x000001001200780c */ /* 0x040fe20003f06270 */
[----:B------:R-:W-:Y:S01]  /*0510*/  IMAD.IADD R11, R18, 0x1, -R11 ;  /* 0x00000001120b7824 */ /* 0x000fe200078e0a0b */
[----:B------:R-:W-:Y:S02]  /*0520*/  LOP3.LUT R9, R15, R0, RZ, 0xfc, !PT ;  /* 0x000000000f097212 */ /* 0x000fe400078efcff */
[----:B------:R-:W-:Y:S01]  /*0530*/  LOP3.LUT R0, R15, 0x8, R0, 0xfe, !PT ;  /* 0x000000080f007812 */ /* 0x000fe200078efe00 */
[----:B------:R-:W-:Y:S01]  /*0540*/  IMAD R12, R10, 0x90, R11 ;  /* 0x000000900a0c7824 */ /* 0x000fe200078e020b */
[----:B------:R-:W-:-:S02]  /*0550*/  ISETP.LT.AND P1, PT, R9, 0x9, !P0 ;  /* 0x000000090900780c */ /* 0x000fc40004721270 */
[----:B------:R-:W-:Y:S01]  /*0560*/  ISETP.LT.AND P0, PT, R0, 0x9, !P0 ;  /* 0x000000090000780c */ /* 0x000fe20004701270 */
[----:B------:R-:W-:-:S04]  /*0570*/  IMAD R11, R9, 0x10, R12 ;  /* 0x00000010090b7824 */ /* 0x000fc800078e020c */
[----:B0-----:R-:W-:Y:S01]  /*0580*/  IMAD.WIDE R10, R11, 0x4, R2 ;  /* 0x000000040b0a7825 */ /* 0x001fe200078e0202 */
[----:B--2---:R-:W-:Y:S04]  /*0590*/  STS [R13+0x20], R14 ;  /* 0x0000200e0d007388 */ /* 0x004fe80000000800 */
[----:B---3--:R-:W-:Y:S04]  /*05a0*/  STS [R13+0x40], R20 ;  /* 0x000040140d007388 */ /* 0x008fe80000000800 */
[----:B----4-:R-:W-:Y:S04]  /*05b0*/  STS [R13+0x60], R21 ;  /* 0x000060150d007388 */ /* 0x010fe80000000800 */
[----:B-----5:R-:W-:Y:S04]  /*05c0*/  STS [R13+0x80], R22 ;  /* 0x000080160d007388 */ /* 0x020fe80000000800 */
[----:B------:R-:W-:Y:S04]  /*05d0*/  STS [R13+0xa0], R24 ;  /* 0x0000a0180d007388 */ /* 0x000fe80000000800 */
[----:B------:R-:W-:Y:S04]  /*05e0*/  STS [R13+0xc0], R23 ;  /* 0x0000c0170d007388 */ /* 0x000fe80000000800 */
[----:B------:R-:W-:Y:S04]  /*05f0*/  STS [R13], R25 ;  /* 0x000000190d007388 */ /* 0x000fe80000000800 */
[----:B------:R0:W-:Y:S01]  /*0600*/  STS [R13+0xe0], R26 ;  /* 0x0000e01a0d007388 */ /* 0x0001e20000000800 */
[----:B------:R-:W-:Y:S06]  /*0610*/  BAR.SYNC.DEFER_BLOCKING 0x0 ;  /* 0x0000000000007b1d */ /* 0x000fec0000010000 */
[----:B------:R-:W1:Y:S01]  /*0620*/  LDS.128 R4, [R4] ;  /* 0x0000000004047984 */ /* 0x000e620000000c00 */
[----:B0-----:R-:W-:-:S04]  /*0630*/  LOP3.LUT R13, R8, 0x200, RZ, 0xfc, !PT ;  /* 0x00000200080d7812 */ /* 0x001fc800078efcff */
[----:B------:R-:W-:-:S04]  /*0640*/  SHF.R.U32.HI R13, RZ, 0x2, R13 ;  /* 0x00000002ff0d7819 */ /* 0x000fc8000001160d */
[----:B------:R-:W-:-:S05]  /*0650*/  LOP3.LUT R13, R13, 0xf0, RZ, 0xc0, !PT ;  /* 0x000000f00d0d7812 */ /* 0x000fca00078ec0ff */
[----:B------:R-:W-:-:S04]  /*0660*/  VIADD R13, R13, UR4 ;  /* 0x000000040d0d7c36 */ /* 0x000fc80008000000 */
[----:B------:R-:W-:Y:S01]  /*0670*/  IMAD R13, R8, 0x4, R13 ;  /* 0x00000004080d7824 */ /* 0x000fe200078e020d */
[----:B-1----:R0:W-:Y:S02]  /*0680*/  @P1 STG.E.128 desc[UR6][R10.64], R4 ;  /* 0x000000040a001986 */ /* 0x0021e4000c101d06 */
[----:B0-----:R-:W-:Y:S05]  /*0690*/  @!P0 EXIT ;  /* 0x000000000000894d */ /* 0x001fea0003800000 */
[----:B0-----:R-:W0:Y:S01]  /*06a0*/  LDS.128 R8, [R13+0x800] ;  /* 0x000800000d087984 */ /* 0x001e220000000c00 */
[----:B------:R-:W-:-:S04]  /*06b0*/  IMAD R5, R0, 0x10, R12 ;  /* 0x0000001000057824 */ /* 0x000fc800078e020c */
[----:B------:R-:W-:-:S05]  /*06c0*/  IMAD.WIDE R2, R5, 0x4, R2 ;  /* 0x0000000405027825 */ /* 0x000fca00078e0202 */
[----:B0-----:R-:W-:Y:S01]  /*06d0*/  STG.E.128 desc[UR6][R2.64], R8 ;  /* 0x0000000802007986 */ /* 0x001fe2000c101d06 */
[----:B------:R-:W-:Y:S05]  /*06e0*/  EXIT ;  /* 0x000000000000794d */ /* 0x000fea0003800000 */
.L_x_0:
[----:B------:R-:W-:-:S00]  /*06f0*/  BRA `(.L_x_0) ;  /* 0xfffffffc00fc7947 */ /* 0x000fc0000383ffff */
[----:B------:R-:W-:-:S00]  /*0700*/  NOP ;  /* 0x0000000000007918 */ /* 0x000fc00000000000 */
[----:B------:R-:W-:-:S00]  /*0710*/  NOP ;  /* 0x0000000000007918 */ /* 0x000fc00000000000 */
[----:B------:R-:W-:-:S00]  /*0720*/  NOP ;  /* 0x0000000000007918 */ /* 0x000fc00000000000 */
[----:B------:R-:W-:-:S00]  /*0730*/  NOP ;  /* 0x0000000000007918 */ /* 0x000fc00000000000 */
[----:B------:R-:W-:-:S00]  /*0740*/  NOP ;  /* 0x0000000000007918 */ /* 0x000fc00000000000 */
[----:B------:R-:W-:-:S00]  /*0750*/  NOP ;  /* 0x0000000000007918 */ /* 0x000fc00000000000 */
[----:B------:R-:W-:-:S00]  /*0760*/  NOP ;  /* 0x0000000000007918 */ /* 0x000fc00000000000 */
[----:B------:R-:W-:-:S00]  /*0770*/  NOP ;  /* 0x0000000000007918 */ /* 0x000fc00000000000 */
.L_x_1:


//--------------------- .nv.shared.triton_poi_fused_2 --------------------------
	.section	.nv.shared.triton_poi_fused_2,"aw",@nobits
	.sectionflags	@""
	.align	16
	.zero		1024


//--------------------- .nv.constant0.triton_poi_fused_2 --------------------------
	.section	.nv.constant0.triton_poi_fused_2,"a",@progbits
	.sectionflags	@""
	.align	4
.nv.constant0.triton_poi_fused_2:
	.zero		552
